//
// Generated by NVIDIA NVVM Compiler
//
// Compiler Build ID: CL-36424714
// Cuda compilation tools, release 13.0, V13.0.88
// Based on NVVM 20.0.0
//

.version 9.0
.target sm_100
.address_size 64

	// .globl	_Z11SquareArrayPf

.visible .entry _Z11SquareArrayPf(
	.param .u64 .ptr .align 1 _Z11SquareArrayPf_param_0
)
{
	.reg .b32 	%r<5>;
	.reg .b32 	%f<3>;
	.reg .b64 	%rd<5>;

	ld.param.u64 	%rd1, [_Z11SquareArrayPf_param_0];
	cvta.to.global.u64 	%rd2, %rd1;
	mov.u32 	%r1, %tid.x;
	mov.u32 	%r2, %ntid.x;
	mov.u32 	%r3, %ctaid.x;
	mad.lo.s32 	%r4, %r2, %r3, %r1;
	mul.wide.s32 	%rd3, %r4, 4;
	add.s64 	%rd4, %rd2, %rd3;
	ld.global.f32 	%f1, [%rd4];
	mul.f32 	%f2, %f1, %f1;
	st.global.f32 	[%rd4], %f2;
	ret;

}


// ===== COMPILED SASS (sm_100) =====

	.target	sm_100

	.elftype	@"ET_EXEC"


//--------------------- .note.nv.tkinfo           --------------------------
	.section	.note.nv.tkinfo,"",@"SHT_NOTE"
	.sectionflags	@"SHF_NOTE_NV_TKINFO"
	.tkinfo
        /*0018*/ 	.word	0x00000002
        /*0030*/ 	.string	""
        /*0030*/ 	.string	"ptxas"
        /*0030*/ 	.string	"Cuda compilation tools, release 13.0, V13.0.88"
        /*0030*/ 	.string	"Build cuda_13.0.r13.0/compiler.36424714_0"
        /*0030*/ 	.string	"-arch sm_100 -m 64 "



//--------------------- .note.nv.cuinfo           --------------------------
	.section	.note.nv.cuinfo,"",@"SHT_NOTE"
	.sectionflags	@"SHF_NOTE_NV_CUINFO"
        /*0018*/ 	.short	0x0002
        /*001a*/ 	.short	0x0064
        /*001c*/ 	.short	0x0082
	.zero		2


//--------------------- .nv.info                  --------------------------
	.section	.nv.info,"",@"SHT_CUDA_INFO"
	.align	4


	//----- nvinfo : EIATTR_REGCOUNT
	.align		4
        /*0000*/ 	.byte	0x04, 0x2f
        /*0002*/ 	.short	(.L_1 - .L_0)
	.align		4
.L_0:
        /*0004*/ 	.word	index@(_Z11SquareArrayPf)
        /*0008*/ 	.word	0x00000008


	//----- nvinfo : EIATTR_FRAME_SIZE
	.align		4
.L_1:
        /*000c*/ 	.byte	0x04, 0x11
        /*000e*/ 	.short	(.L_3 - .L_2)
	.align		4
.L_2:
        /*0010*/ 	.word	index@(_Z11SquareArrayPf)
        /*0014*/ 	.word	0x00000000


	//----- nvinfo : EIATTR_MIN_STACK_SIZE
	.align		4
.L_3:
        /*0018*/ 	.byte	0x04, 0x12
        /*001a*/ 	.short	(.L_5 - .L_4)
	.align		4
.L_4:
        /*001c*/ 	.word	index@(_Z11SquareArrayPf)
        /*0020*/ 	.word	0x00000000
.L_5:


//--------------------- .nv.compat                --------------------------
	.section	.nv.compat,"",@"SHT_CUDA_COMPAT_INFO"
	.align	4
        /*0000*/ 	.byte	0x02, 0x09, 0x00, 0x00, 0x02, 0x02, 0x01, 0x00, 0x02, 0x05, 0x05, 0x00, 0x03, 0x07, 0x01, 0x01
        /*0010*/ 	.byte	0x02, 0x03, 0x00, 0x00, 0x02, 0x06, 0x01, 0x00, 0x04, 0x0b, 0x08, 0x00, 0x09, 0x00, 0x00, 0x00
        /*0020*/ 	.byte	0x00, 0x00, 0x00, 0x00


//--------------------- .nv.info._Z11SquareArrayPf --------------------------
	.section	.nv.info._Z11SquareArrayPf,"",@"SHT_CUDA_INFO"
	.sectionflags	@""
	.align	4


	//----- nvinfo : EIATTR_CUDA_API_VERSION
	.align		4
        /*0000*/ 	.byte	0x04, 0x37
        /*0002*/ 	.short	(.L_7 - .L_6)
.L_6:
        /*0004*/ 	.word	0x00000082


	//----- nvinfo : EIATTR_KPARAM_INFO
	.align		4
.L_7:
        /*0008*/ 	.byte	0x04, 0x17
        /*000a*/ 	.short	(.L_9 - .L_8)
.L_8:
        /*000c*/ 	.word	0x00000000
        /*0010*/ 	.short	0x0000
        /*0012*/ 	.short	0x0000
        /*0014*/ 	.byte	0x00, 0xf5, 0x21, 0x00


	//----- nvinfo : EIATTR_SPARSE_MMA_MASK
	.align		4
.L_9:
        /*0018*/ 	.byte	0x03, 0x50
        /*001a*/ 	.short	0x0000


	//----- nvinfo : EIATTR_MAXREG_COUNT
	.align		4
        /*001c*/ 	.byte	0x03, 0x1b
        /*001e*/ 	.short	0x00ff


	//----- nvinfo : EIATTR_MERCURY_ISA_VERSION
	.align		4
        /*0020*/ 	.byte	0x03, 0x5f
        /*0022*/ 	.short	0x0101


	//----- nvinfo : EIATTR_VRC_CTA_INIT_COUNT
	.align		4
        /*0024*/ 	.byte	0x02, 0x4a
	.zero		1
	.zero		1


	//----- nvinfo : EIATTR_EXIT_INSTR_OFFSETS
	.align		4
        /*0028*/ 	.byte	0x04, 0x1c
        /*002a*/ 	.short	(.L_11 - .L_10)


	//   ....[0]....
.L_10:
        /*002c*/ 	.word	0x000000b0


	//----- nvinfo : EIATTR_CBANK_PARAM_SIZE
	.align		4
.L_11:
        /*0030*/ 	.byte	0x03, 0x19
        /*0032*/ 	.short	0x0008


	//----- nvinfo : EIATTR_PARAM_CBANK
	.align		4
        /*0034*/ 	.byte	0x04, 0x0a
        /*0036*/ 	.short	(.L_13 - .L_12)
	.align		4
.L_12:
        /*0038*/ 	.word	index@(.nv.constant0._Z11SquareArrayPf)
        /*003c*/ 	.short	0x0380
        /*003e*/ 	.short	0x0008


	//----- nvinfo : EIATTR_SW_WAR
	.align		4
.L_13:
        /*0040*/ 	.byte	0x04, 0x36
        /*0042*/ 	.short	(.L_15 - .L_14)
.L_14:
        /*0044*/ 	.word	0x00000008
.L_15:


//--------------------- .nv.callgraph             --------------------------
	.section	.nv.callgraph,"",@"SHT_CUDA_CALLGRAPH"
	.align	4
	.sectionentsize	8
	.align		4
        /*0000*/ 	.word	0x00000000
	.align		4
        /*0004*/ 	.word	0xffffffff
	.align		4
        /*0008*/ 	.word	0x00000000
	.align		4
        /*000c*/ 	.word	0xfffffffe
	.align		4
        /*0010*/ 	.word	0x00000000
	.align		4
        /*0014*/ 	.word	0xfffffffd
	.align		4
        /*0018*/ 	.word	0x00000000
	.align		4
        /*001c*/ 	.word	0xfffffffc


//--------------------- .text._Z11SquareArrayPf   --------------------------
	.section	.text._Z11SquareArrayPf,"ax",@progbits
	.align	128
        .global         _Z11SquareArrayPf
        .type           _Z11SquareArrayPf,@function
        .size           _Z11SquareArrayPf,(.L_x_1 - _Z11SquareArrayPf)
        .other          _Z11SquareArrayPf,@"STO_CUDA_ENTRY STV_DEFAULT"
_Z11SquareArrayPf:
.text._Z11SquareArrayPf:
[----:B------:R-:W-:Y:S01]  /*0000*/  LDC R1, c[0x0][0x37c] ;  /* 0x0000df00ff017b82 */ /* 0x000fe20000000800 */
[----:B------:R-:W0:Y:S07]  /*0010*/  S2R R5, SR_TID.X ;  /* 0x0000000000057919 */ /* 0x000e2e0000002100 */
[----:B------:R-:W1:Y:S01]  /*0020*/  LDC.64 R2, c[0x0][0x380] ;  /* 0x0000e000ff027b82 */ /* 0x000e620000000a00 */
[----:B------:R-:W0:Y:S01]  /*0030*/  LDCU UR6, c[0x0][0x360] ;  /* 0x00006c00ff0677ac */ /* 0x000e220008000800 */
[----:B------:R-:W0:Y:S01]  /*0040*/  S2R R0, SR_CTAID.X ;  /* 0x0000000000007919 */ /* 0x000e220000002500 */
[----:B------:R-:W2:Y:S01]  /*0050*/  LDCU.64 UR4, c[0x0][0x358] ;  /* 0x00006b00ff0477ac */ /* 0x000ea20008000a00 */
[----:B0-----:R-:W-:-:S04]  /*0060*/  IMAD R5, R0, UR6, R5 ;  /* 0x0000000600057c24 */ /* 0x001fc8000f8e0205 */
[----:B-1----:R-:W-:-:S05]  /*0070*/  IMAD.WIDE R2, R5, 0x4, R2 ;  /* 0x0000000405027825 */ /* 0x002fca00078e0202 */
[----:B--2---:R-:W2:Y:S02]  /*0080*/  LDG.E R0, desc[UR4][R2.64] ;  /* 0x0000000402007981 */ /* 0x004ea4000c1e1900 */
[----:B--2---:R-:W-:-:S05]  /*0090*/  FMUL R5, R0, R0 ;  /* 0x0000000000057220 */ /* 0x004fca0000400000 */
[----:B------:R-:W-:Y:S01]  /*00a0*/  STG.E desc[UR4][R2.64], R5 ;  /* 0x0000000502007986 */ /* 0x000fe2000c101904 */
[----:B------:R-:W-:Y:S05]  /*00b0*/  EXIT ;  /* 0x000000000000794d */ /* 0x000fea0003800000 */
.L_x_0:
[----:B------:R-:W-:-:S00]  /*00c0*/  BRA `(.L_x_0) ;  /* 0xfffffffc00fc7947 */ /* 0x000fc0000383ffff */
[----:B------:R-:W-:-:S00]  /*00d0*/  NOP ;  /* 0x0000000000007918 */ /* 0x000fc00000000000 */
        /* <DEDUP_REMOVED lines=10> */
.L_x_1:


//--------------------- .nv.shared.reserved.0     --------------------------
	.section	.nv.shared.reserved.0,"aw",@nobits
	.weak		__nv_reservedSMEM_offset_0_alias
	.size		__nv_reservedSMEM_offset_0_alias, 0, 64
	.other		__nv_reservedSMEM_offset_0_alias,@"STO_CUDA_RESERVED_SHARED STV_DEFAULT"
__nv_reservedSMEM_offset_0_alias:
	.zero		0
	.zero		64


//--------------------- .nv.constant0._Z11SquareArrayPf --------------------------
	.section	.nv.constant0._Z11SquareArrayPf,"a",@progbits
	.sectionflags	@""
	.align	4
.nv.constant0._Z11SquareArrayPf:
	.zero		904


//--------------------- SYMBOLS --------------------------

	.type		.nv.reservedSmem.offset0,@object
	.size		.nv.reservedSmem.offset0,0x4
